//
// Generated by NVIDIA NVVM Compiler
//
// Compiler Build ID: CL-36424714
// Cuda compilation tools, release 13.0, V13.0.88
// Based on NVVM 20.0.0
//

.version 9.0
.target sm_100
.address_size 64

	// .globl	_Z14FindClosestGPUP6float3Pii

.visible .entry _Z14FindClosestGPUP6float3Pii(
	.param .u64 .ptr .align 1 _Z14FindClosestGPUP6float3Pii_param_0,
	.param .u64 .ptr .align 1 _Z14FindClosestGPUP6float3Pii_param_1,
	.param .u32 _Z14FindClosestGPUP6float3Pii_param_2
)
{
	.reg .pred 	%p<26>;
	.reg .b32 	%r<58>;
	.reg .b32 	%f<147>;
	.reg .b64 	%rd<27>;

	ld.param.u64 	%rd12, [_Z14FindClosestGPUP6float3Pii_param_0];
	ld.param.u64 	%rd11, [_Z14FindClosestGPUP6float3Pii_param_1];
	ld.param.u32 	%r31, [_Z14FindClosestGPUP6float3Pii_param_2];
	cvta.to.global.u64 	%rd1, %rd12;
	setp.lt.s32 	%p1, %r31, 2;
	@%p1 bra 	$L__BB0_41;
	mov.u32 	%r32, %tid.x;
	mov.u32 	%r33, %ctaid.x;
	mov.u32 	%r34, %ntid.x;
	mad.lo.s32 	%r1, %r33, %r34, %r32;
	setp.ge.s32 	%p2, %r1, %r31;
	@%p2 bra 	$L__BB0_41;
	mul.wide.s32 	%rd13, %r1, 12;
	add.s64 	%rd14, %rd1, %rd13;
	ld.global.f32 	%f1, [%rd14];
	ld.global.f32 	%f2, [%rd14+4];
	ld.global.f32 	%f3, [%rd14+8];
	setp.lt.s32 	%p3, %r1, 1;
	cvta.to.global.u64 	%rd15, %rd11;
	mul.wide.s32 	%rd16, %r1, 4;
	add.s64 	%rd2, %rd15, %rd16;
	mov.b32 	%r51, 0;
	mov.f32 	%f128, 0f7F7FFFEE;
	@%p3 bra 	$L__BB0_19;
	min.u32 	%r2, %r1, %r31;
	and.b32  	%r3, %r2, 3;
	setp.lt.u32 	%p4, %r2, 4;
	mov.f32 	%f128, 0f7F7FFFEE;
	mov.b32 	%r51, 0;
	@%p4 bra 	$L__BB0_14;
	and.b32  	%r51, %r2, 2147483644;
	mov.f32 	%f128, 0f7F7FFFEE;
	mov.b32 	%r46, 0;
$L__BB0_5:
	mul.wide.u32 	%rd17, %r46, 12;
	add.s64 	%rd3, %rd1, %rd17;
	ld.global.f32 	%f39, [%rd3];
	sub.f32 	%f40, %f1, %f39;
	ld.global.f32 	%f41, [%rd3+4];
	sub.f32 	%f42, %f2, %f41;
	mul.f32 	%f43, %f42, %f42;
	fma.rn.f32 	%f44, %f40, %f40, %f43;
	ld.global.f32 	%f45, [%rd3+8];
	add.f32 	%f46, %f3, %f45;
	fma.rn.f32 	%f5, %f46, %f46, %f44;
	setp.geu.f32 	%p5, %f5, %f128;
	@%p5 bra 	$L__BB0_7;
	st.global.u32 	[%rd2], %r46;
	mov.f32 	%f128, %f5;
$L__BB0_7:
	ld.global.f32 	%f47, [%rd3+12];
	sub.f32 	%f48, %f1, %f47;
	ld.global.f32 	%f49, [%rd3+16];
	sub.f32 	%f50, %f2, %f49;
	mul.f32 	%f51, %f50, %f50;
	fma.rn.f32 	%f52, %f48, %f48, %f51;
	ld.global.f32 	%f53, [%rd3+20];
	add.f32 	%f54, %f3, %f53;
	fma.rn.f32 	%f7, %f54, %f54, %f52;
	setp.geu.f32 	%p6, %f7, %f128;
	@%p6 bra 	$L__BB0_9;
	add.s32 	%r39, %r46, 1;
	st.global.u32 	[%rd2], %r39;
	mov.f32 	%f128, %f7;
$L__BB0_9:
	ld.global.f32 	%f55, [%rd3+24];
	sub.f32 	%f56, %f1, %f55;
	ld.global.f32 	%f57, [%rd3+28];
	sub.f32 	%f58, %f2, %f57;
	mul.f32 	%f59, %f58, %f58;
	fma.rn.f32 	%f60, %f56, %f56, %f59;
	ld.global.f32 	%f61, [%rd3+32];
	add.f32 	%f62, %f3, %f61;
	fma.rn.f32 	%f9, %f62, %f62, %f60;
	setp.geu.f32 	%p7, %f9, %f128;
	@%p7 bra 	$L__BB0_11;
	add.s32 	%r40, %r46, 2;
	st.global.u32 	[%rd2], %r40;
	mov.f32 	%f128, %f9;
$L__BB0_11:
	ld.global.f32 	%f63, [%rd3+36];
	sub.f32 	%f64, %f1, %f63;
	ld.global.f32 	%f65, [%rd3+40];
	sub.f32 	%f66, %f2, %f65;
	mul.f32 	%f67, %f66, %f66;
	fma.rn.f32 	%f68, %f64, %f64, %f67;
	ld.global.f32 	%f69, [%rd3+44];
	add.f32 	%f70, %f3, %f69;
	fma.rn.f32 	%f11, %f70, %f70, %f68;
	setp.geu.f32 	%p8, %f11, %f128;
	@%p8 bra 	$L__BB0_13;
	add.s32 	%r41, %r46, 3;
	st.global.u32 	[%rd2], %r41;
	mov.f32 	%f128, %f11;
$L__BB0_13:
	add.s32 	%r46, %r46, 4;
	setp.ne.s32 	%p9, %r46, %r51;
	@%p9 bra 	$L__BB0_5;
$L__BB0_14:
	setp.eq.s32 	%p10, %r3, 0;
	@%p10 bra 	$L__BB0_19;
	mul.wide.u32 	%rd18, %r51, 12;
	add.s64 	%rd19, %rd18, %rd1;
	add.s64 	%rd25, %rd19, 4;
	neg.s32 	%r49, %r3;
$L__BB0_16:
	.pragma "nounroll";
	ld.global.f32 	%f71, [%rd25+-4];
	sub.f32 	%f72, %f1, %f71;
	ld.global.f32 	%f73, [%rd25];
	sub.f32 	%f74, %f2, %f73;
	mul.f32 	%f75, %f74, %f74;
	fma.rn.f32 	%f76, %f72, %f72, %f75;
	ld.global.f32 	%f77, [%rd25+4];
	add.f32 	%f78, %f3, %f77;
	fma.rn.f32 	%f16, %f78, %f78, %f76;
	setp.geu.f32 	%p11, %f16, %f128;
	@%p11 bra 	$L__BB0_18;
	st.global.u32 	[%rd2], %r51;
	mov.f32 	%f128, %f16;
$L__BB0_18:
	add.s32 	%r51, %r51, 1;
	add.s64 	%rd25, %rd25, 12;
	add.s32 	%r49, %r49, 1;
	setp.ne.s32 	%p12, %r49, 0;
	@%p12 bra 	$L__BB0_16;
$L__BB0_19:
	setp.ge.s32 	%p13, %r51, %r31;
	@%p13 bra 	$L__BB0_24;
	setp.eq.s32 	%p14, %r51, %r1;
	@%p14 bra 	$L__BB0_23;
	mul.wide.u32 	%rd20, %r51, 12;
	add.s64 	%rd21, %rd1, %rd20;
	ld.global.f32 	%f79, [%rd21];
	sub.f32 	%f80, %f1, %f79;
	ld.global.f32 	%f81, [%rd21+4];
	sub.f32 	%f82, %f2, %f81;
	mul.f32 	%f83, %f82, %f82;
	fma.rn.f32 	%f84, %f80, %f80, %f83;
	ld.global.f32 	%f85, [%rd21+8];
	add.f32 	%f86, %f3, %f85;
	fma.rn.f32 	%f19, %f86, %f86, %f84;
	setp.geu.f32 	%p15, %f19, %f128;
	@%p15 bra 	$L__BB0_23;
	st.global.u32 	[%rd2], %r51;
	mov.f32 	%f128, %f19;
$L__BB0_23:
	add.s32 	%r51, %r51, 1;
$L__BB0_24:
	setp.ge.s32 	%p16, %r51, %r31;
	@%p16 bra 	$L__BB0_41;
	sub.s32 	%r42, %r31, %r51;
	and.b32  	%r17, %r42, 3;
	setp.eq.s32 	%p17, %r17, 0;
	mov.u32 	%r55, %r51;
	@%p17 bra 	$L__BB0_30;
	mul.wide.u32 	%rd22, %r51, 12;
	add.s64 	%rd23, %rd22, %rd1;
	add.s64 	%rd26, %rd23, 4;
	neg.s32 	%r53, %r17;
	mov.u32 	%r55, %r51;
$L__BB0_27:
	.pragma "nounroll";
	ld.global.f32 	%f87, [%rd26+-4];
	sub.f32 	%f88, %f1, %f87;
	ld.global.f32 	%f89, [%rd26];
	sub.f32 	%f90, %f2, %f89;
	mul.f32 	%f91, %f90, %f90;
	fma.rn.f32 	%f92, %f88, %f88, %f91;
	ld.global.f32 	%f93, [%rd26+4];
	add.f32 	%f94, %f3, %f93;
	fma.rn.f32 	%f23, %f94, %f94, %f92;
	setp.geu.f32 	%p18, %f23, %f128;
	@%p18 bra 	$L__BB0_29;
	st.global.u32 	[%rd2], %r55;
	mov.f32 	%f128, %f23;
$L__BB0_29:
	add.s32 	%r55, %r55, 1;
	add.s64 	%rd26, %rd26, 12;
	add.s32 	%r53, %r53, 1;
	setp.ne.s32 	%p19, %r53, 0;
	@%p19 bra 	$L__BB0_27;
$L__BB0_30:
	sub.s32 	%r43, %r51, %r31;
	setp.gt.u32 	%p20, %r43, -4;
	@%p20 bra 	$L__BB0_41;
	sub.s32 	%r57, %r55, %r31;
	add.s32 	%r56, %r55, 1;
$L__BB0_32:
	add.s32 	%r28, %r56, -1;
	mul.wide.u32 	%rd24, %r28, 12;
	add.s64 	%rd10, %rd1, %rd24;
	ld.global.f32 	%f95, [%rd10];
	sub.f32 	%f96, %f1, %f95;
	ld.global.f32 	%f97, [%rd10+4];
	sub.f32 	%f98, %f2, %f97;
	mul.f32 	%f99, %f98, %f98;
	fma.rn.f32 	%f100, %f96, %f96, %f99;
	ld.global.f32 	%f101, [%rd10+8];
	add.f32 	%f102, %f3, %f101;
	fma.rn.f32 	%f27, %f102, %f102, %f100;
	setp.geu.f32 	%p21, %f27, %f128;
	@%p21 bra 	$L__BB0_34;
	st.global.u32 	[%rd2], %r28;
	mov.f32 	%f128, %f27;
$L__BB0_34:
	ld.global.f32 	%f103, [%rd10+12];
	sub.f32 	%f104, %f1, %f103;
	ld.global.f32 	%f105, [%rd10+16];
	sub.f32 	%f106, %f2, %f105;
	mul.f32 	%f107, %f106, %f106;
	fma.rn.f32 	%f108, %f104, %f104, %f107;
	ld.global.f32 	%f109, [%rd10+20];
	add.f32 	%f110, %f3, %f109;
	fma.rn.f32 	%f29, %f110, %f110, %f108;
	setp.geu.f32 	%p22, %f29, %f128;
	@%p22 bra 	$L__BB0_36;
	st.global.u32 	[%rd2], %r56;
	mov.f32 	%f128, %f29;
$L__BB0_36:
	ld.global.f32 	%f111, [%rd10+24];
	sub.f32 	%f112, %f1, %f111;
	ld.global.f32 	%f113, [%rd10+28];
	sub.f32 	%f114, %f2, %f113;
	mul.f32 	%f115, %f114, %f114;
	fma.rn.f32 	%f116, %f112, %f112, %f115;
	ld.global.f32 	%f117, [%rd10+32];
	add.f32 	%f118, %f3, %f117;
	fma.rn.f32 	%f31, %f118, %f118, %f116;
	setp.geu.f32 	%p23, %f31, %f128;
	@%p23 bra 	$L__BB0_38;
	add.s32 	%r44, %r56, 1;
	st.global.u32 	[%rd2], %r44;
	mov.f32 	%f128, %f31;
$L__BB0_38:
	ld.global.f32 	%f119, [%rd10+36];
	sub.f32 	%f120, %f1, %f119;
	ld.global.f32 	%f121, [%rd10+40];
	sub.f32 	%f122, %f2, %f121;
	mul.f32 	%f123, %f122, %f122;
	fma.rn.f32 	%f124, %f120, %f120, %f123;
	ld.global.f32 	%f125, [%rd10+44];
	add.f32 	%f126, %f3, %f125;
	fma.rn.f32 	%f33, %f126, %f126, %f124;
	setp.geu.f32 	%p24, %f33, %f128;
	@%p24 bra 	$L__BB0_40;
	add.s32 	%r45, %r56, 2;
	st.global.u32 	[%rd2], %r45;
	mov.f32 	%f128, %f33;
$L__BB0_40:
	add.s32 	%r57, %r57, 4;
	add.s32 	%r56, %r56, 4;
	setp.ne.s32 	%p25, %r57, 0;
	@%p25 bra 	$L__BB0_32;
$L__BB0_41:
	ret;

}


// ===== COMPILED SASS (sm_100) =====

	.target	sm_100

	.elftype	@"ET_EXEC"


//--------------------- .note.nv.tkinfo           --------------------------
	.section	.note.nv.tkinfo,"",@"SHT_NOTE"
	.sectionflags	@"SHF_NOTE_NV_TKINFO"
	.tkinfo
        /*0018*/ 	.word	0x00000002
        /*0030*/ 	.string	""
        /*0030*/ 	.string	"ptxas"
        /*0030*/ 	.string	"Cuda compilation tools, release 13.0, V13.0.88"
        /*0030*/ 	.string	"Build cuda_13.0.r13.0/compiler.36424714_0"
        /*0030*/ 	.string	"-arch sm_100 -m 64 "



//--------------------- .note.nv.cuinfo           --------------------------
	.section	.note.nv.cuinfo,"",@"SHT_NOTE"
	.sectionflags	@"SHF_NOTE_NV_CUINFO"
        /*0018*/ 	.short	0x0002
        /*001a*/ 	.short	0x0064
        /*001c*/ 	.short	0x0082
	.zero		2


//--------------------- .nv.info                  --------------------------
	.section	.nv.info,"",@"SHT_CUDA_INFO"
	.align	4


	//----- nvinfo : EIATTR_REGCOUNT
	.align		4
        /*0000*/ 	.byte	0x04, 0x2f
        /*0002*/ 	.short	(.L_1 - .L_0)
	.align		4
.L_0:
        /*0004*/ 	.word	index@(_Z14FindClosestGPUP6float3Pii)
        /*0008*/ 	.word	0x0000001a


	//----- nvinfo : EIATTR_FRAME_SIZE
	.align		4
.L_1:
        /*000c*/ 	.byte	0x04, 0x11
        /*000e*/ 	.short	(.L_3 - .L_2)
	.align		4
.L_2:
        /*0010*/ 	.word	index@(_Z14FindClosestGPUP6float3Pii)
        /*0014*/ 	.word	0x00000000


	//----- nvinfo : EIATTR_MIN_STACK_SIZE
	.align		4
.L_3:
        /*0018*/ 	.byte	0x04, 0x12
        /*001a*/ 	.short	(.L_5 - .L_4)
	.align		4
.L_4:
        /*001c*/ 	.word	index@(_Z14FindClosestGPUP6float3Pii)
        /*0020*/ 	.word	0x00000000
.L_5:


//--------------------- .nv.compat                --------------------------
	.section	.nv.compat,"",@"SHT_CUDA_COMPAT_INFO"
	.align	4
        /*0000*/ 	.byte	0x02, 0x09, 0x00, 0x00, 0x02, 0x02, 0x01, 0x00, 0x02, 0x05, 0x05, 0x00, 0x03, 0x07, 0x01, 0x01
        /*0010*/ 	.byte	0x02, 0x03, 0x00, 0x00, 0x02, 0x06, 0x01, 0x00, 0x04, 0x0b, 0x08, 0x00, 0x09, 0x00, 0x00, 0x00
        /*0020*/ 	.byte	0x00, 0x00, 0x00, 0x00


//--------------------- .nv.info._Z14FindClosestGPUP6float3Pii --------------------------
	.section	.nv.info._Z14FindClosestGPUP6float3Pii,"",@"SHT_CUDA_INFO"
	.sectionflags	@""
	.align	4


	//----- nvinfo : EIATTR_CUDA_API_VERSION
	.align		4
        /*0000*/ 	.byte	0x04, 0x37
        /*0002*/ 	.short	(.L_7 - .L_6)
.L_6:
        /*0004*/ 	.word	0x00000082


	//----- nvinfo : EIATTR_KPARAM_INFO
	.align		4
.L_7:
        /*0008*/ 	.byte	0x04, 0x17
        /*000a*/ 	.short	(.L_9 - .L_8)
.L_8:
        /*000c*/ 	.word	0x00000000
        /*0010*/ 	.short	0x0002
        /*0012*/ 	.short	0x0010
        /*0014*/ 	.byte	0x00, 0xf0, 0x11, 0x00


	//----- nvinfo : EIATTR_KPARAM_INFO
	.align		4
.L_9:
        /*0018*/ 	.byte	0x04, 0x17
        /*001a*/ 	.short	(.L_11 - .L_10)
.L_10:
        /*001c*/ 	.word	0x00000000
        /*0020*/ 	.short	0x0001
        /*0022*/ 	.short	0x0008
        /*0024*/ 	.byte	0x00, 0xf5, 0x21, 0x00


	//----- nvinfo : EIATTR_KPARAM_INFO
	.align		4
.L_11:
        /*0028*/ 	.byte	0x04, 0x17
        /*002a*/ 	.short	(.L_13 - .L_12)
.L_12:
        /*002c*/ 	.word	0x00000000
        /*0030*/ 	.short	0x0000
        /*0032*/ 	.short	0x0000
        /*0034*/ 	.byte	0x00, 0xf5, 0x21, 0x00


	//----- nvinfo : EIATTR_SPARSE_MMA_MASK
	.align		4
.L_13:
        /*0038*/ 	.byte	0x03, 0x50
        /*003a*/ 	.short	0x0000


	//----- nvinfo : EIATTR_MAXREG_COUNT
	.align		4
        /*003c*/ 	.byte	0x03, 0x1b
        /*003e*/ 	.short	0x00ff


	//----- nvinfo : EIATTR_MERCURY_ISA_VERSION
	.align		4
        /*0040*/ 	.byte	0x03, 0x5f
        /*0042*/ 	.short	0x0101


	//----- nvinfo : EIATTR_VRC_CTA_INIT_COUNT
	.align		4
        /*0044*/ 	.byte	0x02, 0x4a
	.zero		1
	.zero		1


	//----- nvinfo : EIATTR_EXIT_INSTR_OFFSETS
	.align		4
        /*0048*/ 	.byte	0x04, 0x1c
        /*004a*/ 	.short	(.L_15 - .L_14)


	//   ....[0]....
.L_14:
        /*004c*/ 	.word	0x00000030


	//   ....[1]....
        /*0050*/ 	.word	0x00000090


	//   ....[2]....
        /*0054*/ 	.word	0x000008c0


	//   ....[3]....
        /*0058*/ 	.word	0x00000ae0


	//   ....[4]....
        /*005c*/ 	.word	0x00000ea0


	//----- nvinfo : EIATTR_CRS_STACK_SIZE
	.align		4
.L_15:
        /*0060*/ 	.byte	0x04, 0x1e
        /*0062*/ 	.short	(.L_17 - .L_16)
.L_16:
        /*0064*/ 	.word	0x00000000


	//----- nvinfo : EIATTR_CBANK_PARAM_SIZE
	.align		4
.L_17:
        /*0068*/ 	.byte	0x03, 0x19
        /*006a*/ 	.short	0x0014


	//----- nvinfo : EIATTR_PARAM_CBANK
	.align		4
        /*006c*/ 	.byte	0x04, 0x0a
        /*006e*/ 	.short	(.L_19 - .L_18)
	.align		4
.L_18:
        /*0070*/ 	.word	index@(.nv.constant0._Z14FindClosestGPUP6float3Pii)
        /*0074*/ 	.short	0x0380
        /*0076*/ 	.short	0x0014


	//----- nvinfo : EIATTR_SW_WAR
	.align		4
.L_19:
        /*0078*/ 	.byte	0x04, 0x36
        /*007a*/ 	.short	(.L_21 - .L_20)
.L_20:
        /*007c*/ 	.word	0x00000008
.L_21:


//--------------------- .nv.callgraph             --------------------------
	.section	.nv.callgraph,"",@"SHT_CUDA_CALLGRAPH"
	.align	4
	.sectionentsize	8
	.align		4
        /*0000*/ 	.word	0x00000000
	.align		4
        /*0004*/ 	.word	0xffffffff
	.align		4
        /*0008*/ 	.word	0x00000000
	.align		4
        /*000c*/ 	.word	0xfffffffe
	.align		4
        /*0010*/ 	.word	0x00000000
	.align		4
        /*0014*/ 	.word	0xfffffffd
	.align		4
        /*0018*/ 	.word	0x00000000
	.align		4
        /*001c*/ 	.word	0xfffffffc


//--------------------- .text._Z14FindClosestGPUP6float3Pii --------------------------
	.section	.text._Z14FindClosestGPUP6float3Pii,"ax",@progbits
	.align	128
        .global         _Z14FindClosestGPUP6float3Pii
        .type           _Z14FindClosestGPUP6float3Pii,@function
        .size           _Z14FindClosestGPUP6float3Pii,(.L_x_15 - _Z14FindClosestGPUP6float3Pii)
        .other          _Z14FindClosestGPUP6float3Pii,@"STO_CUDA_ENTRY STV_DEFAULT"
_Z14FindClosestGPUP6float3Pii:
.text._Z14FindClosestGPUP6float3Pii:
[----:B------:R-:W-:Y:S08]  /*0000*/  LDC R1, c[0x0][0x37c] ;  /* 0x0000df00ff017b82 */ /* 0x000ff00000000800 */
[----:B------:R-:W0:Y:S02]  /*0010*/  LDC R13, c[0x0][0x390] ;  /* 0x0000e400ff0d7b82 */ /* 0x000e240000000800 */
[----:B0-----:R-:W-:-:S13]  /*0020*/  ISETP.GE.AND P0, PT, R13, 0x2, PT ;  /* 0x000000020d00780c */ /* 0x001fda0003f06270 */
[----:B------:R-:W-:Y:S05]  /*0030*/  @!P0 EXIT ;  /* 0x000000000000894d */ /* 0x000fea0003800000 */
[----:B------:R-:W0:Y:S01]  /*0040*/  S2R R12, SR_TID.X ;  /* 0x00000000000c7919 */ /* 0x000e220000002100 */
[----:B------:R-:W0:Y:S08]  /*0050*/  S2UR UR4, SR_CTAID.X ;  /* 0x00000000000479c3 */ /* 0x000e300000002500 */
[----:B------:R-:W0:Y:S02]  /*0060*/  LDC R3, c[0x0][0x360] ;  /* 0x0000d800ff037b82 */ /* 0x000e240000000800 */
[----:B0-----:R-:W-:-:S05]  /*0070*/  IMAD R12, R3, UR4, R12 ;  /* 0x00000004030c7c24 */ /* 0x001fca000f8e020c */
[----:B------:R-:W-:-:S13]  /*0080*/  ISETP.GE.AND P0, PT, R12, R13, PT ;  /* 0x0000000d0c00720c */ /* 0x000fda0003f06270 */
[----:B------:R-:W-:Y:S05]  /*0090*/  @P0 EXIT ;  /* 0x000000000000094d */ /* 0x000fea0003800000 */
[----:B------:R-:W0:Y:S01]  /*00a0*/  LDC.64 R8, c[0x0][0x380] ;  /* 0x0000e000ff087b82 */ /* 0x000e220000000a00 */
[----:B------:R-:W1:Y:S07]  /*00b0*/  LDCU.64 UR4, c[0x0][0x358] ;  /* 0x00006b00ff0477ac */ /* 0x000e6e0008000a00 */
[----:B------:R-:W2:Y:S01]  /*00c0*/  LDC.64 R2, c[0x0][0x388] ;  /* 0x0000e200ff027b82 */ /* 0x000ea20000000a00 */
[----:B0-----:R-:W-:-:S05]  /*00d0*/  IMAD.WIDE R10, R12, 0xc, R8 ;  /* 0x0000000c0c0a7825 */ /* 0x001fca00078e0208 */
[----:B-1----:R0:W5:Y:S04]  /*00e0*/  LDG.E R0, desc[UR4][R10.64] ;  /* 0x000000040a007981 */ /* 0x002168000c1e1900 */
[----:B------:R0:W5:Y:S04]  /*00f0*/  LDG.E R4, desc[UR4][R10.64+0x4] ;  /* 0x000004040a047981 */ /* 0x000168000c1e1900 */
[----:B------:R0:W5:Y:S01]  /*0100*/  LDG.E R6, desc[UR4][R10.64+0x8] ;  /* 0x000008040a067981 */ /* 0x000162000c1e1900 */
[C---:B------:R-:W-:Y:S01]  /*0110*/  ISETP.GE.AND P0, PT, R12.reuse, 0x1, PT ;  /* 0x000000010c00780c */ /* 0x040fe20003f06270 */
[----:B------:R-:W-:Y:S01]  /*0120*/  BSSY.RECONVERGENT B0, `(.L_x_0) ;  /* 0x0000060000007945 */ /* 0x000fe20003800200 */
[----:B------:R-:W-:Y:S01]  /*0130*/  HFMA2 R7, -RZ, RZ, 0, 0 ;  /* 0x00000000ff077431 */ /* 0x000fe200000001ff */
[----:B------:R-:W-:Y:S01]  /*0140*/  MOV R5, 0x7f7fffee ;  /* 0x7f7fffee00057802 */ /* 0x000fe20000000f00 */
[----:B--2---:R-:W-:-:S09]  /*0150*/  IMAD.WIDE R2, R12, 0x4, R2 ;  /* 0x000000040c027825 */ /* 0x004fd200078e0202 */
[----:B0-----:R-:W-:Y:S05]  /*0160*/  @!P0 BRA `(.L_x_1) ;  /* 0x00000004006c8947 */ /* 0x001fea0003800000 */
[----:B------:R-:W-:Y:S01]  /*0170*/  VIMNMX.U32 R10, PT, PT, R12, R13, PT ;  /* 0x0000000d0c0a7248 */ /* 0x000fe20003fe0000 */
[----:B------:R-:W-:Y:S01]  /*0180*/  BSSY.RECONVERGENT B1, `(.L_x_2) ;  /* 0x0000042000017945 */ /* 0x000fe20003800200 */
[----:B------:R-:W-:Y:S02]  /*0190*/  MOV R5, 0x7f7fffee ;  /* 0x7f7fffee00057802 */ /* 0x000fe40000000f00 */
[C---:B------:R-:W-:Y:S02]  /*01a0*/  ISETP.GE.U32.AND P1, PT, R10.reuse, 0x4, PT ;  /* 0x000000040a00780c */ /* 0x040fe40003f26070 */
[----:B------:R-:W-:Y:S02]  /*01b0*/  LOP3.LUT R13, R10, 0x3, RZ, 0xc0, !PT ;  /* 0x000000030a0d7812 */ /* 0x000fe400078ec0ff */
[----:B------:R-:W-:Y:S02]  /*01c0*/  MOV R7, RZ ;  /* 0x000000ff00077202 */ /* 0x000fe40000000f00 */
[----:B------:R-:W-:-:S07]  /*01d0*/  ISETP.NE.AND P0, PT, R13, RZ, PT ;  /* 0x000000ff0d00720c */ /* 0x000fce0003f05270 */
[----:B------:R-:W-:Y:S06]  /*01e0*/  @!P1 BRA `(.L_x_3) ;  /* 0x0000000000ec9947 */ /* 0x000fec0003800000 */
[----:B------:R-:W0:Y:S01]  /*01f0*/  LDC.64 R8, c[0x0][0x380] ;  /* 0x0000e000ff087b82 */ /* 0x000e220000000a00 */
[----:B------:R-:W-:Y:S01]  /*0200*/  HFMA2 R15, -RZ, RZ, 0, 0 ;  /* 0x00000000ff0f7431 */ /* 0x000fe200000001ff */
[----:B------:R-:W-:Y:S02]  /*0210*/  LOP3.LUT R7, R10, 0x7ffffffc, RZ, 0xc0, !PT ;  /* 0x7ffffffc0a077812 */ /* 0x000fe400078ec0ff */
[----:B------:R-:W-:-:S07]  /*0220*/  MOV R5, 0x7f7fffee ;  /* 0x7f7fffee00057802 */ /* 0x000fce0000000f00 */
.L_x_4:
[----:B0-----:R-:W-:-:S05]  /*0230*/  IMAD.WIDE.U32 R10, R15, 0xc, R8 ;  /* 0x0000000c0f0a7825 */ /* 0x001fca00078e0008 */
[----:B------:R-:W2:Y:S04]  /*0240*/  LDG.E R19, desc[UR4][R10.64+0x4] ;  /* 0x000004040a137981 */ /* 0x000ea8000c1e1900 */
[----:B------:R-:W3:Y:S04]  /*0250*/  LDG.E R17, desc[UR4][R10.64] ;  /* 0x000000040a117981 */ /* 0x000ee8000c1e1900 */
[----:B------:R-:W4:Y:S01]  /*0260*/  LDG.E R21, desc[UR4][R10.64+0x8] ;  /* 0x000008040a157981 */ /* 0x000f22000c1e1900 */
[----:B--2--5:R-:W-:Y:S01]  /*0270*/  FADD R19, R4, -R19 ;  /* 0x8000001304137221 */ /* 0x024fe20000000000 */
[----:B---3--:R-:W-:-:S03]  /*0280*/  FADD R17, R0, -R17 ;  /* 0x8000001100117221 */ /* 0x008fc60000000000 */
[----:B------:R-:W-:Y:S01]  /*0290*/  FMUL R14, R19, R19 ;  /* 0x00000013130e7220 */ /* 0x000fe20000400000 */
[----:B----4-:R-:W-:-:S03]  /*02a0*/  FADD R21, R6, R21 ;  /* 0x0000001506157221 */ /* 0x010fc60000000000 */
[----:B------:R-:W-:-:S04]  /*02b0*/  FFMA R14, R17, R17, R14 ;  /* 0x00000011110e7223 */ /* 0x000fc8000000000e */
[----:B------:R-:W-:-:S05]  /*02c0*/  FFMA R16, R21, R21, R14 ;  /* 0x0000001515107223 */ /* 0x000fca000000000e */
[----:B------:R-:W-:-:S13]  /*02d0*/  FSETP.GEU.AND P1, PT, R16, R5, PT ;  /* 0x000000051000720b */ /* 0x000fda0003f2e000 */
[----:B------:R-:W-:Y:S04]  /*02e0*/  @!P1 STG.E desc[UR4][R2.64], R15 ;  /* 0x0000000f02009986 */ /* 0x000fe8000c101904 */
[----:B------:R-:W2:Y:S04]  /*02f0*/  LDG.E R19, desc[UR4][R10.64+0x10] ;  /* 0x000010040a137981 */ /* 0x000ea8000c1e1900 */
[----:B------:R-:W3:Y:S04]  /*0300*/  LDG.E R17, desc[UR4][R10.64+0xc] ;  /* 0x00000c040a117981 */ /* 0x000ee8000c1e1900 */
[----:B------:R-:W4:Y:S01]  /*0310*/  LDG.E R21, desc[UR4][R10.64+0x14] ;  /* 0x000014040a157981 */ /* 0x000f22000c1e1900 */
[----:B------:R-:W-:Y:S01]  /*0320*/  @!P1 MOV R5, R16 ;  /* 0x0000001000059202 */ /* 0x000fe20000000f00 */
[----:B--2---:R-:W-:Y:S01]  /*0330*/  FADD R19, R4, -R19 ;  /* 0x8000001304137221 */ /* 0x004fe20000000000 */
[----:B---3--:R-:W-:-:S03]  /*0340*/  FADD R17, R0, -R17 ;  /* 0x8000001100117221 */ /* 0x008fc60000000000 */
[----:B------:R-:W-:Y:S01]  /*0350*/  FMUL R14, R19, R19 ;  /* 0x00000013130e7220 */ /* 0x000fe20000400000 */
[----:B----4-:R-:W-:-:S03]  /*0360*/  FADD R21, R6, R21 ;  /* 0x0000001506157221 */ /* 0x010fc60000000000 */
[----:B------:R-:W-:-:S04]  /*0370*/  FFMA R14, R17, R17, R14 ;  /* 0x00000011110e7223 */ /* 0x000fc8000000000e */
[----:B------:R-:W-:-:S05]  /*0380*/  FFMA R18, R21, R21, R14 ;  /* 0x0000001515127223 */ /* 0x000fca000000000e */
[----:B------:R-:W-:-:S13]  /*0390*/  FSETP.GEU.AND P1, PT, R18, R5, PT ;  /* 0x000000051200720b */ /* 0x000fda0003f2e000 */
[----:B------:R-:W-:-:S05]  /*03a0*/  @!P1 IADD3 R17, PT, PT, R15, 0x1, RZ ;  /* 0x000000010f119810 */ /* 0x000fca0007ffe0ff */
[----:B------:R0:W-:Y:S04]  /*03b0*/  @!P1 STG.E desc[UR4][R2.64], R17 ;  /* 0x0000001102009986 */ /* 0x0001e8000c101904 */
        /* <DEDUP_REMOVED lines=11> */
[----:B0-----:R-:W-:-:S05]  /*0470*/  @!P1 IADD3 R17, PT, PT, R15, 0x2, RZ ;  /* 0x000000020f119810 */ /* 0x001fca0007ffe0ff */
        /* <DEDUP_REMOVED lines=12> */
[C---:B0-----:R-:W-:Y:S02]  /*0540*/  @!P1 IADD3 R17, PT, PT, R15.reuse, 0x3, RZ ;  /* 0x000000030f119810 */ /* 0x041fe40007ffe0ff */
[----:B------:R-:W-:Y:S02]  /*0550*/  IADD3 R15, PT, PT, R15, 0x4, RZ ;  /* 0x000000040f0f7810 */ /* 0x000fe40007ffe0ff */
[----:B------:R-:W-:Y:S01]  /*0560*/  @!P1 MOV R5, R14 ;  /* 0x0000000e00059202 */ /* 0x000fe20000000f00 */
[----:B------:R1:W-:Y:S01]  /*0570*/  @!P1 STG.E desc[UR4][R2.64], R17 ;  /* 0x0000001102009986 */ /* 0x0003e2000c101904 */
[----:B------:R-:W-:-:S13]  /*0580*/  ISETP.NE.AND P2, PT, R15, R7, PT ;  /* 0x000000070f00720c */ /* 0x000fda0003f45270 */
[----:B-1----:R-:W-:Y:S05]  /*0590*/  @P2 BRA `(.L_x_4) ;  /* 0xfffffffc00242947 */ /* 0x002fea000383ffff */
.L_x_3:
[----:B------:R-:W-:Y:S05]  /*05a0*/  BSYNC.RECONVERGENT B1 ;  /* 0x0000000000017941 */ /* 0x000fea0003800200 */
.L_x_2:
[----:B------:R-:W-:Y:S05]  /*05b0*/  @!P0 BRA `(.L_x_1) ;  /* 0x0000000000588947 */ /* 0x000fea0003800000 */
[----:B------:R-:W-:Y:S01]  /*05c0*/  IMAD.WIDE.U32 R8, R7, 0xc, R8 ;  /* 0x0000000c07087825 */ /* 0x000fe200078e0008 */
[----:B------:R-:W-:Y:S02]  /*05d0*/  IADD3 R13, PT, PT, -R13, RZ, RZ ;  /* 0x000000ff0d0d7210 */ /* 0x000fe40007ffe1ff */
[----:B------:R-:W-:-:S04]  /*05e0*/  IADD3 R8, P0, PT, R8, 0x4, RZ ;  /* 0x0000000408087810 */ /* 0x000fc80007f1e0ff */
[----:B------:R-:W-:-:S09]  /*05f0*/  IADD3.X R9, PT, PT, RZ, R9, RZ, P0, !PT ;  /* 0x00000009ff097210 */ /* 0x000fd200007fe4ff */
.L_x_5:
[----:B------:R-:W2:Y:S04]  /*0600*/  LDG.E R15, desc[UR4][R8.64] ;  /* 0x00000004080f7981 */ /* 0x000ea8000c1e1900 */
[----:B------:R-:W3:Y:S04]  /*0610*/  LDG.E R11, desc[UR4][R8.64+-0x4] ;  /* 0xfffffc04080b7981 */ /* 0x000ee8000c1e1900 */
[----:B------:R0:W4:Y:S01]  /*0620*/  LDG.E R17, desc[UR4][R8.64+0x4] ;  /* 0x0000040408117981 */ /* 0x000122000c1e1900 */
[----:B------:R-:W-:-:S04]  /*0630*/  IADD3 R13, PT, PT, R13, 0x1, RZ ;  /* 0x000000010d0d7810 */ /* 0x000fc80007ffe0ff */
[----:B------:R-:W-:Y:S02]  /*0640*/  ISETP.NE.AND P2, PT, R13, RZ, PT ;  /* 0x000000ff0d00720c */ /* 0x000fe40003f45270 */
[----:B0-----:R-:W-:-:S04]  /*0650*/  IADD3 R8, P1, PT, R8, 0xc, RZ ;  /* 0x0000000c08087810 */ /* 0x001fc80007f3e0ff */
[----:B------:R-:W-:Y:S01]  /*0660*/  IADD3.X R9, PT, PT, RZ, R9, RZ, P1, !PT ;  /* 0x00000009ff097210 */ /* 0x000fe20000ffe4ff */
[----:B--2--5:R-:W-:Y:S01]  /*0670*/  FADD R15, R4, -R15 ;  /* 0x8000000f040f7221 */ /* 0x024fe20000000000 */
[----:B---3--:R-:W-:-:S03]  /*0680*/  FADD R11, R0, -R11 ;  /* 0x8000000b000b7221 */ /* 0x008fc60000000000 */
[----:B------:R-:W-:Y:S01]  /*0690*/  FMUL R10, R15, R15 ;  /* 0x0000000f0f0a7220 */ /* 0x000fe20000400000 */
[----:B----4-:R-:W-:-:S03]  /*06a0*/  FADD R17, R6, R17 ;  /* 0x0000001106117221 */ /* 0x010fc60000000000 */
[----:B------:R-:W-:-:S04]  /*06b0*/  FFMA R10, R11, R11, R10 ;  /* 0x0000000b0b0a7223 */ /* 0x000fc8000000000a */
[----:B------:R-:W-:-:S05]  /*06c0*/  FFMA R10, R17, R17, R10 ;  /* 0x00000011110a7223 */ /* 0x000fca000000000a */
[----:B------:R-:W-:-:S13]  /*06d0*/  FSETP.GEU.AND P0, PT, R10, R5, PT ;  /* 0x000000050a00720b */ /* 0x000fda0003f0e000 */
[----:B------:R0:W-:Y:S01]  /*06e0*/  @!P0 STG.E desc[UR4][R2.64], R7 ;  /* 0x0000000702008986 */ /* 0x0001e2000c101904 */
[----:B------:R-:W-:Y:S02]  /*06f0*/  @!P0 MOV R5, R10 ;  /* 0x0000000a00058202 */ /* 0x000fe40000000f00 */
[----:B0-----:R-:W-:Y:S01]  /*0700*/  IADD3 R7, PT, PT, R7, 0x1, RZ ;  /* 0x0000000107077810 */ /* 0x001fe20007ffe0ff */
[----:B------:R-:W-:Y:S06]  /*0710*/  @P2 BRA `(.L_x_5) ;  /* 0xfffffffc00b82947 */ /* 0x000fec000383ffff */
.L_x_1:
[----:B------:R-:W-:Y:S05]  /*0720*/  BSYNC.RECONVERGENT B0 ;  /* 0x0000000000007941 */ /* 0x000fea0003800200 */
.L_x_0:
[----:B------:R-:W0:Y:S01]  /*0730*/  LDCU UR6, c[0x0][0x390] ;  /* 0x00007200ff0677ac */ /* 0x000e220008000800 */
[----:B------:R-:W-:Y:S01]  /*0740*/  BSSY.RECONVERGENT B0, `(.L_x_6) ;  /* 0x0000016000007945 */ /* 0x000fe20003800200 */
[----:B0-----:R-:W-:-:S13]  /*0750*/  ISETP.GE.AND P0, PT, R7, UR6, PT ;  /* 0x0000000607007c0c */ /* 0x001fda000bf06270 */
[----:B------:R-:W-:Y:S05]  /*0760*/  @P0 BRA `(.L_x_7) ;  /* 0x00000000004c0947 */ /* 0x000fea0003800000 */
[----:B------:R-:W-:Y:S01]  /*0770*/  ISETP.NE.AND P0, PT, R7, R12, PT ;  /* 0x0000000c0700720c */ /* 0x000fe20003f05270 */
[----:B------:R-:W-:-:S12]  /*0780*/  BSSY.RECONVERGENT B1, `(.L_x_8) ;  /* 0x0000010000017945 */ /* 0x000fd80003800200 */
[----:B------:R-:W-:Y:S05]  /*0790*/  @!P0 BRA `(.L_x_9) ;  /* 0x0000000000388947 */ /* 0x000fea0003800000 */
[----:B------:R-:W0:Y:S02]  /*07a0*/  LDC.64 R8, c[0x0][0x380] ;  /* 0x0000e000ff087b82 */ /* 0x000e240000000a00 */
        /* <DEDUP_REMOVED lines=12> */
[----:B------:R-:W-:-:S07]  /*0870*/  @!P0 MOV R5, R10 ;  /* 0x0000000a00058202 */ /* 0x000fce0000000f00 */
.L_x_9:
[----:B------:R-:W-:Y:S05]  /*0880*/  BSYNC.RECONVERGENT B1 ;  /* 0x0000000000017941 */ /* 0x000fea0003800200 */
.L_x_8:
[----:B0-----:R-:W-:-:S07]  /*0890*/  IADD3 R7, PT, PT, R7, 0x1, RZ ;  /* 0x0000000107077810 */ /* 0x001fce0007ffe0ff */
.L_x_7:
[----:B------:R-:W-:Y:S05]  /*08a0*/  BSYNC.RECONVERGENT B0 ;  /* 0x0000000000007941 */ /* 0x000fea0003800200 */
.L_x_6:
[----:B------:R-:W-:-:S13]  /*08b0*/  ISETP.GE.AND P0, PT, R7, UR6, PT ;  /* 0x0000000607007c0c */ /* 0x000fda000bf06270 */
[----:B------:R-:W-:Y:S05]  /*08c0*/  @P0 EXIT ;  /* 0x000000000000094d */ /* 0x000fea0003800000 */
[----:B------:R-:W0:Y:S01]  /*08d0*/  LDCU UR7, c[0x0][0x390] ;  /* 0x00007200ff0777ac */ /* 0x000e220008000800 */
[C---:B------:R-:W-:Y:S01]  /*08e0*/  IADD3 R8, PT, PT, -R7.reuse, UR6, RZ ;  /* 0x0000000607087c10 */ /* 0x040fe2000fffe1ff */
[----:B------:R-:W-:Y:S01]  /*08f0*/  BSSY.RECONVERGENT B0, `(.L_x_10) ;  /* 0x000001e000007945 */ /* 0x000fe20003800200 */
[----:B------:R-:W-:Y:S02]  /*0900*/  MOV R11, R7 ;  /* 0x00000007000b7202 */ /* 0x000fe40000000f00 */
[----:B------:R-:W-:Y:S02]  /*0910*/  LOP3.LUT P1, R10, R8, 0x3, RZ, 0xc0, !PT ;  /* 0x00000003080a7812 */ /* 0x000fe4000782c0ff */
[----:B0-----:R-:W-:-:S04]  /*0920*/  IADD3 R9, PT, PT, R7, -UR7, RZ ;  /* 0x8000000707097c10 */ /* 0x001fc8000fffe0ff */
[----:B------:R-:W-:-:S07]  /*0930*/  ISETP.GT.U32.AND P0, PT, R9, -0x4, PT ;  /* 0xfffffffc0900780c */ /* 0x000fce0003f04070 */
[----:B------:R-:W-:Y:S06]  /*0940*/  @!P1 BRA `(.L_x_11) ;  /* 0x0000000000609947 */ /* 0x000fec0003800000 */
[----:B------:R-:W0:Y:S01]  /*0950*/  LDC.64 R8, c[0x0][0x380] ;  /* 0x0000e000ff087b82 */ /* 0x000e220000000a00 */
[----:B------:R-:W-:Y:S02]  /*0960*/  IADD3 R10, PT, PT, -R10, RZ, RZ ;  /* 0x000000ff0a0a7210 */ /* 0x000fe40007ffe1ff */
[----:B------:R-:W-:Y:S01]  /*0970*/  MOV R11, R7 ;  /* 0x00000007000b7202 */ /* 0x000fe20000000f00 */
[----:B0-----:R-:W-:-:S03]  /*0980*/  IMAD.WIDE.U32 R8, R7, 0xc, R8 ;  /* 0x0000000c07087825 */ /* 0x001fc600078e0008 */
[----:B------:R-:W-:-:S04]  /*0990*/  IADD3 R8, P1, PT, R8, 0x4, RZ ;  /* 0x0000000408087810 */ /* 0x000fc80007f3e0ff */
[----:B------:R-:W-:-:S09]  /*09a0*/  IADD3.X R9, PT, PT, RZ, R9, RZ, P1, !PT ;  /* 0x00000009ff097210 */ /* 0x000fd20000ffe4ff */
.L_x_12:
        /* <DEDUP_REMOVED lines=18> */
.L_x_11:
[----:B------:R-:W-:Y:S05]  /*0ad0*/  BSYNC.RECONVERGENT B0 ;  /* 0x0000000000007941 */ /* 0x000fea0003800200 */
.L_x_10:
[----:B------:R-:W-:Y:S05]  /*0ae0*/  @P0 EXIT ;  /* 0x000000000000094d */ /* 0x000fea0003800000 */
[C---:B------:R-:W-:Y:S02]  /*0af0*/  IADD3 R7, PT, PT, R11.reuse, -UR7, RZ ;  /* 0x800000070b077c10 */ /* 0x040fe4000fffe0ff */
[----:B------:R-:W-:-:S07]  /*0b00*/  IADD3 R11, PT, PT, R11, 0x1, RZ ;  /* 0x000000010b0b7810 */ /* 0x000fce0007ffe0ff */
.L_x_13:
[----:B0-----:R-:W0:Y:S01]  /*0b10*/  LDC.64 R8, c[0x0][0x380] ;  /* 0x0000e000ff087b82 */ /* 0x001e220000000a00 */
[----:B------:R-:W-:-:S05]  /*0b20*/  IADD3 R19, PT, PT, R11, -0x1, RZ ;  /* 0xffffffff0b137810 */ /* 0x000fca0007ffe0ff */
        /* <DEDUP_REMOVED lines=39> */
[----:B0-----:R-:W4:Y:S01]  /*0da0*/  LDG.E R19, desc[UR4][R8.64+0x2c] ;  /* 0x00002c0408137981 */ /* 0x001f22000c1e1900 */
[----:B------:R-:W-:-:S02]  /*0db0*/  @!P0 MOV R5, R12 ;  /* 0x0000000c00058202 */ /* 0x000fc40000000f00 */
[----:B------:R-:W-:-:S04]  /*0dc0*/  IADD3 R7, PT, PT, R7, 0x4, RZ ;  /* 0x0000000407077810 */ /* 0x000fc80007ffe0ff */
[----:B------:R-:W-:Y:S01]  /*0dd0*/  ISETP.NE.AND P1, PT, R7, RZ, PT ;  /* 0x000000ff0700720c */ /* 0x000fe20003f25270 */
[----:B--2---:R-:W-:Y:S01]  /*0de0*/  FADD R17, R4, -R17 ;  /* 0x8000001104117221 */ /* 0x004fe20000000000 */
[----:B---3--:R-:W-:-:S03]  /*0df0*/  FADD R15, R0, -R15 ;  /* 0x8000000f000f7221 */ /* 0x008fc60000000000 */
[----:B------:R-:W-:Y:S01]  /*0e00*/  FMUL R10, R17, R17 ;  /* 0x00000011110a7220 */ /* 0x000fe20000400000 */
[----:B----4-:R-:W-:-:S03]  /*0e10*/  FADD R19, R6, R19 ;  /* 0x0000001306137221 */ /* 0x010fc60000000000 */
[----:B------:R-:W-:-:S04]  /*0e20*/  FFMA R10, R15, R15, R10 ;  /* 0x0000000f0f0a7223 */ /* 0x000fc8000000000a */
[----:B------:R-:W-:-:S05]  /*0e30*/  FFMA R10, R19, R19, R10 ;  /* 0x00000013130a7223 */ /* 0x000fca000000000a */
[----:B------:R-:W-:-:S13]  /*0e40*/  FSETP.GEU.AND P0, PT, R10, R5, PT ;  /* 0x000000050a00720b */ /* 0x000fda0003f0e000 */
[C---:B-1----:R-:W-:Y:S02]  /*0e50*/  @!P0 IADD3 R13, PT, PT, R11.reuse, 0x2, RZ ;  /* 0x000000020b0d8810 */ /* 0x042fe40007ffe0ff */
[----:B------:R-:W-:Y:S02]  /*0e60*/  @!P0 MOV R5, R10 ;  /* 0x0000000a00058202 */ /* 0x000fe40000000f00 */
[----:B------:R-:W-:Y:S01]  /*0e70*/  IADD3 R11, PT, PT, R11, 0x4, RZ ;  /* 0x000000040b0b7810 */ /* 0x000fe20007ffe0ff */
[----:B------:R0:W-:Y:S01]  /*0e80*/  @!P0 STG.E desc[UR4][R2.64], R13 ;  /* 0x0000000d02008986 */ /* 0x0001e2000c101904 */
[----:B------:R-:W-:Y:S05]  /*0e90*/  @P1 BRA `(.L_x_13) ;  /* 0xfffffffc001c1947 */ /* 0x000fea000383ffff */
[----:B------:R-:W-:Y:S05]  /*0ea0*/  EXIT ;  /* 0x000000000000794d */ /* 0x000fea0003800000 */
.L_x_14:
[----:B------:R-:W-:-:S00]  /*0eb0*/  BRA `(.L_x_14) ;  /* 0xfffffffc00fc7947 */ /* 0x000fc0000383ffff */
[----:B------:R-:W-:-:S00]  /*0ec0*/  NOP ;  /* 0x0000000000007918 */ /* 0x000fc00000000000 */
        /* <DEDUP_REMOVED lines=11> */
.L_x_15:


//--------------------- .nv.shared.reserved.0     --------------------------
	.section	.nv.shared.reserved.0,"aw",@nobits
	.weak		__nv_reservedSMEM_offset_0_alias
	.size		__nv_reservedSMEM_offset_0_alias, 0, 64
	.other		__nv_reservedSMEM_offset_0_alias,@"STO_CUDA_RESERVED_SHARED STV_DEFAULT"
__nv_reservedSMEM_offset_0_alias:
	.zero		0
	.zero		64


//--------------------- .nv.constant0._Z14FindClosestGPUP6float3Pii --------------------------
	.section	.nv.constant0._Z14FindClosestGPUP6float3Pii,"a",@progbits
	.sectionflags	@""
	.align	4
.nv.constant0._Z14FindClosestGPUP6float3Pii:
	.zero		916


//--------------------- SYMBOLS --------------------------

	.type		.nv.reservedSmem.offset0,@object
	.size		.nv.reservedSmem.offset0,0x4
